//
// Generated by NVIDIA NVVM Compiler
//
// Compiler Build ID: CL-36424714
// Cuda compilation tools, release 13.0, V13.0.88
// Based on NVVM 20.0.0
//

.version 9.0
.target sm_100
.address_size 64

	// .globl	default_function_kernel

.visible .entry default_function_kernel(
	.param .u64 .ptr .align 1 default_function_kernel_param_0,
	.param .u64 .ptr .align 1 default_function_kernel_param_1
)
.maxntid 16
{
	.reg .pred 	%p<11>;
	.reg .b32 	%r<14>;
	.reg .b32 	%f<60>;
	.reg .b64 	%rd<9>;

	ld.param.u64 	%rd1, [default_function_kernel_param_0];
	ld.param.u64 	%rd2, [default_function_kernel_param_1];
	mov.u32 	%r1, %ctaid.x;
	shl.b32 	%r5, %r1, 1;
	mov.u32 	%r2, %tid.x;
	shr.u32 	%r6, %r2, 3;
	or.b32  	%r7, %r5, %r6;
	setp.gt.u32 	%p1, %r7, 8;
	@%p1 bra 	$L__BB0_4;
	cvta.to.global.u64 	%rd3, %rd2;
	shl.b32 	%r8, %r1, 4;
	or.b32  	%r3, %r8, %r2;
	mul.wide.u32 	%rd4, %r3, 4;
	add.s64 	%rd5, %rd3, %rd4;
	ld.global.nc.f32 	%f7, [%rd5];
	abs.f32 	%f8, %f7;
	fma.rn.f32 	%f9, %f8, 0fBF000000, 0f3F000000;
	rsqrt.approx.ftz.f32 	%f10, %f9;
	mul.f32 	%f11, %f10, %f9;
	mul.f32 	%f12, %f10, 0fBF000000;
	fma.rn.f32 	%f13, %f11, %f12, 0f3F000000;
	fma.rn.f32 	%f14, %f11, %f13, %f11;
	setp.eq.f32 	%p2, %f8, 0f3F800000;
	selp.f32 	%f15, 0f00000000, %f14, %p2;
	setp.gt.f32 	%p3, %f8, 0f3F0F5C29;
	selp.f32 	%f16, %f15, %f8, %p3;
	mul.f32 	%f17, %f16, %f16;
	fma.rn.f32 	%f18, %f17, 0f3D4DD2F7, 0f3C99CA97;
	fma.rn.f32 	%f19, %f18, %f17, 0f3D3F90E8;
	fma.rn.f32 	%f20, %f19, %f17, 0f3D993CCF;
	fma.rn.f32 	%f21, %f20, %f17, 0f3E2AAC04;
	mul.f32 	%f22, %f17, %f21;
	fma.rn.f32 	%f23, %f22, %f16, %f16;
	mul.f32 	%f24, %f23, 0fC0000000;
	fma.rn.f32 	%f25, 0f3F6EE581, 0f3FD774EB, %f24;
	selp.f32 	%f26, %f25, %f23, %p3;
	setp.num.f32 	%p4, %f26, %f26;
	copysign.f32 	%f27, %f7, %f26;
	selp.f32 	%f28, %f27, %f26, %p4;
	div.rn.f32 	%f1, %f7, %f28;
	abs.f32 	%f2, %f1;
	fma.rn.f32 	%f29, %f1, %f1, 0f3F800000;
	rsqrt.approx.ftz.f32 	%f30, %f29;
	fma.rn.f32 	%f31, %f29, %f30, 0f3F800000;
	rcp.approx.ftz.f32 	%f32, %f31;
	mul.f32 	%f33, %f2, %f32;
	fma.rn.f32 	%f34, %f2, %f33, %f2;
	setp.gt.f32 	%p5, %f2, 0f4B000000;
	selp.f32 	%f3, %f2, %f34, %p5;
	mov.f32 	%f35, 0f3F800000;
	add.rz.f32 	%f36, %f3, %f35;
	mov.b32 	%r9, %f36;
	add.s32 	%r10, %r9, -1061158912;
	and.b32  	%r11, %r10, -8388608;
	mov.b32 	%r4, %f3;
	sub.s32 	%r12, %r4, %r11;
	mov.b32 	%f37, %r12;
	sub.s32 	%r13, 1082130432, %r11;
	mov.b32 	%f38, %r13;
	fma.rn.f32 	%f39, %f38, 0f3E800000, 0fBF800000;
	add.f32 	%f40, %f39, %f37;
	cvt.rn.f32.s32 	%f41, %r11;
	mul.f32 	%f42, %f41, 0f34000000;
	fma.rn.f32 	%f43, %f40, 0fBD39BF78, 0f3DD80012;
	fma.rn.f32 	%f44, %f43, %f40, 0fBE0778E0;
	fma.rn.f32 	%f45, %f44, %f40, 0f3E146475;
	fma.rn.f32 	%f46, %f45, %f40, 0fBE2A68DD;
	fma.rn.f32 	%f47, %f46, %f40, 0f3E4CAF9E;
	fma.rn.f32 	%f48, %f47, %f40, 0fBE800042;
	fma.rn.f32 	%f49, %f48, %f40, 0f3EAAAAE6;
	fma.rn.f32 	%f50, %f49, %f40, 0fBF000000;
	mul.f32 	%f51, %f40, %f50;
	fma.rn.f32 	%f52, %f51, %f40, %f40;
	fma.rn.f32 	%f59, %f42, 0f3F317218, %f52;
	setp.lt.u32 	%p6, %r4, 2139095040;
	@%p6 bra 	$L__BB0_3;
	setp.gt.s32 	%p7, %r4, -1082130432;
	fma.rn.f32 	%f53, %f3, 0f7F800000, 0f7F800000;
	selp.f32 	%f54, %f53, %f59, %p7;
	setp.eq.f32 	%p8, %f3, 0f00000000;
	selp.f32 	%f59, 0f80000000, %f54, %p8;
$L__BB0_3:
	setp.gt.f32 	%p9, %f2, 0f4B000000;
	add.f32 	%f55, %f59, 0f3F317218;
	selp.f32 	%f56, %f55, %f59, %p9;
	setp.num.f32 	%p10, %f2, %f2;
	copysign.f32 	%f57, %f1, %f56;
	selp.f32 	%f58, %f57, %f56, %p10;
	cvta.to.global.u64 	%rd6, %rd1;
	add.s64 	%rd8, %rd6, %rd4;
	st.global.f32 	[%rd8], %f58;
$L__BB0_4:
	ret;

}
	// .globl	default_function_kernel_1
.visible .entry default_function_kernel_1(
	.param .u64 .ptr .align 1 default_function_kernel_1_param_0,
	.param .u64 .ptr .align 1 default_function_kernel_1_param_1
)
.maxntid 32
{
	.reg .pred 	%p<2>;
	.reg .b32 	%r<8>;
	.reg .b32 	%f<3>;
	.reg .b64 	%rd<8>;

	ld.param.u64 	%rd1, [default_function_kernel_1_param_0];
	ld.param.u64 	%rd2, [default_function_kernel_1_param_1];
	mov.u32 	%r1, %ctaid.x;
	shl.b32 	%r3, %r1, 2;
	mov.u32 	%r2, %tid.x;
	shr.u32 	%r4, %r2, 3;
	or.b32  	%r5, %r3, %r4;
	setp.gt.u32 	%p1, %r5, 8;
	@%p1 bra 	$L__BB1_2;
	cvta.to.global.u64 	%rd3, %rd2;
	cvta.to.global.u64 	%rd4, %rd1;
	shl.b32 	%r6, %r1, 5;
	or.b32  	%r7, %r6, %r2;
	mul.wide.u32 	%rd5, %r7, 4;
	add.s64 	%rd6, %rd3, %rd5;
	ld.global.nc.f32 	%f1, [%rd6];
	cvt.rpi.f32.f32 	%f2, %f1;
	add.s64 	%rd7, %rd4, %rd5;
	st.global.f32 	[%rd7], %f2;
$L__BB1_2:
	ret;

}
	// .globl	default_function_kernel_2
.visible .entry default_function_kernel_2(
	.param .u64 .ptr .align 1 default_function_kernel_2_param_0,
	.param .u64 .ptr .align 1 default_function_kernel_2_param_1
)
.maxntid 24
{
	.reg .pred 	%p<13>;
	.reg .b32 	%r<16>;
	.reg .b32 	%f<74>;
	.reg .b64 	%rd<9>;

	ld.param.u64 	%rd1, [default_function_kernel_2_param_0];
	ld.param.u64 	%rd2, [default_function_kernel_2_param_1];
	cvta.to.global.u64 	%rd3, %rd2;
	mov.u32 	%r4, %ctaid.x;
	mov.u32 	%r5, %tid.x;
	mad.lo.s32 	%r1, %r4, 24, %r5;
	mul.wide.u32 	%rd4, %r1, 4;
	add.s64 	%rd5, %rd3, %rd4;
	ld.global.nc.f32 	%f1, [%rd5];
	abs.f32 	%f2, %f1;
	fma.rn.f32 	%f13, %f1, %f1, 0f3F800000;
	rsqrt.approx.ftz.f32 	%f14, %f13;
	fma.rn.f32 	%f15, %f13, %f14, 0f3F800000;
	rcp.approx.ftz.f32 	%f16, %f15;
	mul.f32 	%f17, %f2, %f16;
	fma.rn.f32 	%f18, %f2, %f17, %f2;
	setp.gt.f32 	%p1, %f2, 0f4B000000;
	selp.f32 	%f3, %f2, %f18, %p1;
	mov.f32 	%f19, 0f3F800000;
	add.rz.f32 	%f20, %f3, %f19;
	mov.b32 	%r6, %f20;
	add.s32 	%r7, %r6, -1061158912;
	and.b32  	%r8, %r7, -8388608;
	mov.b32 	%r2, %f3;
	sub.s32 	%r9, %r2, %r8;
	mov.b32 	%f21, %r9;
	sub.s32 	%r10, 1082130432, %r8;
	mov.b32 	%f22, %r10;
	fma.rn.f32 	%f23, %f22, 0f3E800000, 0fBF800000;
	add.f32 	%f24, %f23, %f21;
	cvt.rn.f32.s32 	%f25, %r8;
	mul.f32 	%f26, %f25, 0f34000000;
	fma.rn.f32 	%f27, %f24, 0fBD39BF78, 0f3DD80012;
	fma.rn.f32 	%f28, %f27, %f24, 0fBE0778E0;
	fma.rn.f32 	%f29, %f28, %f24, 0f3E146475;
	fma.rn.f32 	%f30, %f29, %f24, 0fBE2A68DD;
	fma.rn.f32 	%f31, %f30, %f24, 0f3E4CAF9E;
	fma.rn.f32 	%f32, %f31, %f24, 0fBE800042;
	fma.rn.f32 	%f33, %f32, %f24, 0f3EAAAAE6;
	fma.rn.f32 	%f34, %f33, %f24, 0fBF000000;
	mul.f32 	%f35, %f24, %f34;
	fma.rn.f32 	%f36, %f35, %f24, %f24;
	fma.rn.f32 	%f72, %f26, 0f3F317218, %f36;
	setp.lt.u32 	%p2, %r2, 2139095040;
	@%p2 bra 	$L__BB2_2;
	setp.gt.s32 	%p3, %r2, -1082130432;
	fma.rn.f32 	%f37, %f3, 0f7F800000, 0f7F800000;
	selp.f32 	%f38, %f37, %f72, %p3;
	setp.eq.f32 	%p4, %f3, 0f00000000;
	selp.f32 	%f72, 0f80000000, %f38, %p4;
$L__BB2_2:
	setp.gt.f32 	%p5, %f2, 0f4B000000;
	add.f32 	%f39, %f72, 0f3F317218;
	selp.f32 	%f40, %f39, %f72, %p5;
	setp.num.f32 	%p6, %f2, %f2;
	copysign.f32 	%f41, %f1, %f40;
	selp.f32 	%f7, %f41, %f40, %p6;
	abs.f32 	%f8, %f7;
	fma.rn.f32 	%f42, %f7, %f7, 0f3F800000;
	rsqrt.approx.ftz.f32 	%f43, %f42;
	fma.rn.f32 	%f44, %f42, %f43, 0f3F800000;
	rcp.approx.ftz.f32 	%f45, %f44;
	mul.f32 	%f46, %f8, %f45;
	fma.rn.f32 	%f47, %f8, %f46, %f8;
	setp.gt.f32 	%p7, %f8, 0f4B000000;
	selp.f32 	%f9, %f8, %f47, %p7;
	mov.f32 	%f48, 0f3F800000;
	add.rz.f32 	%f49, %f9, %f48;
	mov.b32 	%r11, %f49;
	add.s32 	%r12, %r11, -1061158912;
	and.b32  	%r13, %r12, -8388608;
	mov.b32 	%r3, %f9;
	sub.s32 	%r14, %r3, %r13;
	mov.b32 	%f50, %r14;
	sub.s32 	%r15, 1082130432, %r13;
	mov.b32 	%f51, %r15;
	fma.rn.f32 	%f52, %f51, 0f3E800000, 0fBF800000;
	add.f32 	%f53, %f52, %f50;
	cvt.rn.f32.s32 	%f54, %r13;
	mul.f32 	%f55, %f54, 0f34000000;
	fma.rn.f32 	%f56, %f53, 0fBD39BF78, 0f3DD80012;
	fma.rn.f32 	%f57, %f56, %f53, 0fBE0778E0;
	fma.rn.f32 	%f58, %f57, %f53, 0f3E146475;
	fma.rn.f32 	%f59, %f58, %f53, 0fBE2A68DD;
	fma.rn.f32 	%f60, %f59, %f53, 0f3E4CAF9E;
	fma.rn.f32 	%f61, %f60, %f53, 0fBE800042;
	fma.rn.f32 	%f62, %f61, %f53, 0f3EAAAAE6;
	fma.rn.f32 	%f63, %f62, %f53, 0fBF000000;
	mul.f32 	%f64, %f53, %f63;
	fma.rn.f32 	%f65, %f64, %f53, %f53;
	fma.rn.f32 	%f73, %f55, 0f3F317218, %f65;
	setp.lt.u32 	%p8, %r3, 2139095040;
	@%p8 bra 	$L__BB2_4;
	setp.gt.s32 	%p9, %r3, -1082130432;
	fma.rn.f32 	%f66, %f9, 0f7F800000, 0f7F800000;
	selp.f32 	%f67, %f66, %f73, %p9;
	setp.eq.f32 	%p10, %f9, 0f00000000;
	selp.f32 	%f73, 0f80000000, %f67, %p10;
$L__BB2_4:
	setp.gt.f32 	%p11, %f8, 0f4B000000;
	cvta.to.global.u64 	%rd6, %rd1;
	add.f32 	%f68, %f73, 0f3F317218;
	selp.f32 	%f69, %f68, %f73, %p11;
	setp.num.f32 	%p12, %f8, %f8;
	copysign.f32 	%f70, %f7, %f69;
	selp.f32 	%f71, %f70, %f69, %p12;
	add.s64 	%rd8, %rd6, %rd4;
	st.global.f32 	[%rd8], %f71;
	ret;

}


// ===== COMPILED SASS (sm_100) =====

	.target	sm_100

	.elftype	@"ET_EXEC"


//--------------------- .note.nv.tkinfo           --------------------------
	.section	.note.nv.tkinfo,"",@"SHT_NOTE"
	.sectionflags	@"SHF_NOTE_NV_TKINFO"
	.tkinfo
        /*0018*/ 	.word	0x00000002
        /*0030*/ 	.string	""
        /*0030*/ 	.string	"ptxas"
        /*0030*/ 	.string	"Cuda compilation tools, release 13.0, V13.0.88"
        /*0030*/ 	.string	"Build cuda_13.0.r13.0/compiler.36424714_0"
        /*0030*/ 	.string	"-arch sm_100 -m 64 "



//--------------------- .note.nv.cuinfo           --------------------------
	.section	.note.nv.cuinfo,"",@"SHT_NOTE"
	.sectionflags	@"SHF_NOTE_NV_CUINFO"
        /*0018*/ 	.short	0x0002
        /*001a*/ 	.short	0x0064
        /*001c*/ 	.short	0x0082
	.zero		2


//--------------------- .nv.info                  --------------------------
	.section	.nv.info,"",@"SHT_CUDA_INFO"
	.align	4


	//----- nvinfo : EIATTR_REGCOUNT
	.align		4
        /*0000*/ 	.byte	0x04, 0x2f
        /*0002*/ 	.short	(.L_1 - .L_0)
	.align		4
.L_0:
        /*0004*/ 	.word	index@(default_function_kernel)
        /*0008*/ 	.word	0x00000010


	//----- nvinfo : EIATTR_FRAME_SIZE
	.align		4
.L_1:
        /*000c*/ 	.byte	0x04, 0x11
        /*000e*/ 	.short	(.L_3 - .L_2)
	.align		4
.L_2:
        /*0010*/ 	.word	index@($__internal_0_$__cuda_sm3x_div_rn_noftz_f32_slowpath)
        /*0014*/ 	.word	0x00000000


	//----- nvinfo : EIATTR_FRAME_SIZE
	.align		4
.L_3:
        /*0018*/ 	.byte	0x04, 0x11
        /*001a*/ 	.short	(.L_5 - .L_4)
	.align		4
.L_4:
        /*001c*/ 	.word	index@(default_function_kernel)
        /*0020*/ 	.word	0x00000000


	//----- nvinfo : EIATTR_REGCOUNT
	.align		4
.L_5:
        /*0024*/ 	.byte	0x04, 0x2f
        /*0026*/ 	.short	(.L_7 - .L_6)
	.align		4
.L_6:
        /*0028*/ 	.word	index@(default_function_kernel_1)
        /*002c*/ 	.word	0x0000000c


	//----- nvinfo : EIATTR_FRAME_SIZE
	.align		4
.L_7:
        /*0030*/ 	.byte	0x04, 0x11
        /*0032*/ 	.short	(.L_9 - .L_8)
	.align		4
.L_8:
        /*0034*/ 	.word	index@(default_function_kernel_1)
        /*0038*/ 	.word	0x00000000


	//----- nvinfo : EIATTR_REGCOUNT
	.align		4
.L_9:
        /*003c*/ 	.byte	0x04, 0x2f
        /*003e*/ 	.short	(.L_11 - .L_10)
	.align		4
.L_10:
        /*0040*/ 	.word	index@(default_function_kernel_2)
        /*0044*/ 	.word	0x0000000c


	//----- nvinfo : EIATTR_FRAME_SIZE
	.align		4
.L_11:
        /*0048*/ 	.byte	0x04, 0x11
        /*004a*/ 	.short	(.L_13 - .L_12)
	.align		4
.L_12:
        /*004c*/ 	.word	index@(default_function_kernel_2)
        /*0050*/ 	.word	0x00000000


	//----- nvinfo : EIATTR_MIN_STACK_SIZE
	.align		4
.L_13:
        /*0054*/ 	.byte	0x04, 0x12
        /*0056*/ 	.short	(.L_15 - .L_14)
	.align		4
.L_14:
        /*0058*/ 	.word	index@(default_function_kernel_2)
        /*005c*/ 	.word	0x00000000


	//----- nvinfo : EIATTR_MIN_STACK_SIZE
	.align		4
.L_15:
        /*0060*/ 	.byte	0x04, 0x12
        /*0062*/ 	.short	(.L_17 - .L_16)
	.align		4
.L_16:
        /*0064*/ 	.word	index@(default_function_kernel_1)
        /*0068*/ 	.word	0x00000000


	//----- nvinfo : EIATTR_MIN_STACK_SIZE
	.align		4
.L_17:
        /*006c*/ 	.byte	0x04, 0x12
        /*006e*/ 	.short	(.L_19 - .L_18)
	.align		4
.L_18:
        /*0070*/ 	.word	index@(default_function_kernel)
        /*0074*/ 	.word	0x00000000
.L_19:


//--------------------- .nv.compat                --------------------------
	.section	.nv.compat,"",@"SHT_CUDA_COMPAT_INFO"
	.align	4
        /*0000*/ 	.byte	0x02, 0x09, 0x00, 0x00, 0x02, 0x02, 0x01, 0x00, 0x02, 0x05, 0x05, 0x00, 0x03, 0x07, 0x01, 0x01
        /*0010*/ 	.byte	0x02, 0x03, 0x00, 0x00, 0x02, 0x06, 0x01, 0x00, 0x04, 0x0b, 0x08, 0x00, 0x01, 0x00, 0x00, 0x00
        /*0020*/ 	.byte	0x00, 0x00, 0x00, 0x00


//--------------------- .nv.info.default_function_kernel_2 --------------------------
	.section	.nv.info.default_function_kernel_2,"",@"SHT_CUDA_INFO"
	.sectionflags	@""
	.align	4


	//----- nvinfo : EIATTR_CUDA_API_VERSION
	.align		4
        /*0000*/ 	.byte	0x04, 0x37
        /*0002*/ 	.short	(.L_21 - .L_20)
.L_20:
        /*0004*/ 	.word	0x00000082


	//----- nvinfo : EIATTR_KPARAM_INFO
	.align		4
.L_21:
        /*0008*/ 	.byte	0x04, 0x17
        /*000a*/ 	.short	(.L_23 - .L_22)
.L_22:
        /*000c*/ 	.word	0x00000000
        /*0010*/ 	.short	0x0001
        /*0012*/ 	.short	0x0008
        /*0014*/ 	.byte	0x00, 0xf5, 0x21, 0x00


	//----- nvinfo : EIATTR_KPARAM_INFO
	.align		4
.L_23:
        /*0018*/ 	.byte	0x04, 0x17
        /*001a*/ 	.short	(.L_25 - .L_24)
.L_24:
        /*001c*/ 	.word	0x00000000
        /*0020*/ 	.short	0x0000
        /*0022*/ 	.short	0x0000
        /*0024*/ 	.byte	0x00, 0xf5, 0x21, 0x00


	//----- nvinfo : EIATTR_SPARSE_MMA_MASK
	.align		4
.L_25:
        /*0028*/ 	.byte	0x03, 0x50
        /*002a*/ 	.short	0x0000


	//----- nvinfo : EIATTR_MAXREG_COUNT
	.align		4
        /*002c*/ 	.byte	0x03, 0x1b
        /*002e*/ 	.short	0x00ff


	//----- nvinfo : EIATTR_MERCURY_ISA_VERSION
	.align		4
        /*0030*/ 	.byte	0x03, 0x5f
        /*0032*/ 	.short	0x0101


	//----- nvinfo : EIATTR_VRC_CTA_INIT_COUNT
	.align		4
        /*0034*/ 	.byte	0x02, 0x4a
	.zero		1
	.zero		1


	//----- nvinfo : EIATTR_EXIT_INSTR_OFFSETS
	.align		4
        /*0038*/ 	.byte	0x04, 0x1c
        /*003a*/ 	.short	(.L_27 - .L_26)


	//   ....[0]....
.L_26:
        /*003c*/ 	.word	0x000005a0


	//----- nvinfo : EIATTR_MAX_THREADS
	.align		4
.L_27:
        /*0040*/ 	.byte	0x04, 0x05
        /*0042*/ 	.short	(.L_29 - .L_28)
.L_28:
        /*0044*/ 	.word	0x00000018
        /*0048*/ 	.word	0x00000001
        /*004c*/ 	.word	0x00000001


	//----- nvinfo : EIATTR_CBANK_PARAM_SIZE
	.align		4
.L_29:
        /*0050*/ 	.byte	0x03, 0x19
        /*0052*/ 	.short	0x0010


	//----- nvinfo : EIATTR_PARAM_CBANK
	.align		4
        /*0054*/ 	.byte	0x04, 0x0a
        /*0056*/ 	.short	(.L_31 - .L_30)
	.align		4
.L_30:
        /*0058*/ 	.word	index@(.nv.constant0.default_function_kernel_2)
        /*005c*/ 	.short	0x0380
        /*005e*/ 	.short	0x0010


	//----- nvinfo : EIATTR_SW_WAR
	.align		4
.L_31:
        /*0060*/ 	.byte	0x04, 0x36
        /*0062*/ 	.short	(.L_33 - .L_32)
.L_32:
        /*0064*/ 	.word	0x00000008
.L_33:


//--------------------- .nv.info.default_function_kernel_1 --------------------------
	.section	.nv.info.default_function_kernel_1,"",@"SHT_CUDA_INFO"
	.sectionflags	@""
	.align	4


	//----- nvinfo : EIATTR_CUDA_API_VERSION
	.align		4
        /*0000*/ 	.byte	0x04, 0x37
        /*0002*/ 	.short	(.L_35 - .L_34)
.L_34:
        /*0004*/ 	.word	0x00000082


	//----- nvinfo : EIATTR_KPARAM_INFO
	.align		4
.L_35:
        /*0008*/ 	.byte	0x04, 0x17
        /*000a*/ 	.short	(.L_37 - .L_36)
.L_36:
        /*000c*/ 	.word	0x00000000
        /*0010*/ 	.short	0x0001
        /*0012*/ 	.short	0x0008
        /*0014*/ 	.byte	0x00, 0xf5, 0x21, 0x00


	//----- nvinfo : EIATTR_KPARAM_INFO
	.align		4
.L_37:
        /*0018*/ 	.byte	0x04, 0x17
        /*001a*/ 	.short	(.L_39 - .L_38)
.L_38:
        /*001c*/ 	.word	0x00000000
        /*0020*/ 	.short	0x0000
        /*0022*/ 	.short	0x0000
        /*0024*/ 	.byte	0x00, 0xf5, 0x21, 0x00


	//----- nvinfo : EIATTR_SPARSE_MMA_MASK
	.align		4
.L_39:
        /*0028*/ 	.byte	0x03, 0x50
        /*002a*/ 	.short	0x0000


	//----- nvinfo : EIATTR_MAXREG_COUNT
	.align		4
        /*002c*/ 	.byte	0x03, 0x1b
        /*002e*/ 	.short	0x00ff


	//----- nvinfo : EIATTR_MERCURY_ISA_VERSION
	.align		4
        /*0030*/ 	.byte	0x03, 0x5f
        /*0032*/ 	.short	0x0101


	//----- nvinfo : EIATTR_VRC_CTA_INIT_COUNT
	.align		4
        /*0034*/ 	.byte	0x02, 0x4a
	.zero		1
	.zero		1


	//----- nvinfo : EIATTR_EXIT_INSTR_OFFSETS
	.align		4
        /*0038*/ 	.byte	0x04, 0x1c
        /*003a*/ 	.short	(.L_41 - .L_40)


	//   ....[0]....
.L_40:
        /*003c*/ 	.word	0x00000070


	//   ....[1]....
        /*0040*/ 	.word	0x00000120


	//----- nvinfo : EIATTR_MAX_THREADS
	.align		4
.L_41:
        /*0044*/ 	.byte	0x04, 0x05
        /*0046*/ 	.short	(.L_43 - .L_42)
.L_42:
        /*0048*/ 	.word	0x00000020
        /*004c*/ 	.word	0x00000001
        /*0050*/ 	.word	0x00000001


	//----- nvinfo : EIATTR_CBANK_PARAM_SIZE
	.align		4
.L_43:
        /*0054*/ 	.byte	0x03, 0x19
        /*0056*/ 	.short	0x0010


	//----- nvinfo : EIATTR_PARAM_CBANK
	.align		4
        /*0058*/ 	.byte	0x04, 0x0a
        /*005a*/ 	.short	(.L_45 - .L_44)
	.align		4
.L_44:
        /*005c*/ 	.word	index@(.nv.constant0.default_function_kernel_1)
        /*0060*/ 	.short	0x0380
        /*0062*/ 	.short	0x0010


	//----- nvinfo : EIATTR_SW_WAR
	.align		4
.L_45:
        /*0064*/ 	.byte	0x04, 0x36
        /*0066*/ 	.short	(.L_47 - .L_46)
.L_46:
        /*0068*/ 	.word	0x00000008
.L_47:


//--------------------- .nv.info.default_function_kernel --------------------------
	.section	.nv.info.default_function_kernel,"",@"SHT_CUDA_INFO"
	.sectionflags	@""
	.align	4


	//----- nvinfo : EIATTR_CUDA_API_VERSION
	.align		4
        /*0000*/ 	.byte	0x04, 0x37
        /*0002*/ 	.short	(.L_49 - .L_48)
.L_48:
        /*0004*/ 	.word	0x00000082


	//----- nvinfo : EIATTR_KPARAM_INFO
	.align		4
.L_49:
        /*0008*/ 	.byte	0x04, 0x17
        /*000a*/ 	.short	(.L_51 - .L_50)
.L_50:
        /*000c*/ 	.word	0x00000000
        /*0010*/ 	.short	0x0001
        /*0012*/ 	.short	0x0008
        /*0014*/ 	.byte	0x00, 0xf5, 0x21, 0x00


	//----- nvinfo : EIATTR_KPARAM_INFO
	.align		4
.L_51:
        /*0018*/ 	.byte	0x04, 0x17
        /*001a*/ 	.short	(.L_53 - .L_52)
.L_52:
        /*001c*/ 	.word	0x00000000
        /*0020*/ 	.short	0x0000
        /*0022*/ 	.short	0x0000
        /*0024*/ 	.byte	0x00, 0xf5, 0x21, 0x00


	//----- nvinfo : EIATTR_SPARSE_MMA_MASK
	.align		4
.L_53:
        /*0028*/ 	.byte	0x03, 0x50
        /*002a*/ 	.short	0x0000


	//----- nvinfo : EIATTR_MAXREG_COUNT
	.align		4
        /*002c*/ 	.byte	0x03, 0x1b
        /*002e*/ 	.short	0x00ff


	//----- nvinfo : EIATTR_MERCURY_ISA_VERSION
	.align		4
        /*0030*/ 	.byte	0x03, 0x5f
        /*0032*/ 	.short	0x0101


	//----- nvinfo : EIATTR_VRC_CTA_INIT_COUNT
	.align		4
        /*0034*/ 	.byte	0x02, 0x4a
	.zero		1
	.zero		1


	//----- nvinfo : EIATTR_EXIT_INSTR_OFFSETS
	.align		4
        /*0038*/ 	.byte	0x04, 0x1c
        /*003a*/ 	.short	(.L_55 - .L_54)


	//   ....[0]....
.L_54:
        /*003c*/ 	.word	0x00000070


	//   ....[1]....
        /*0040*/ 	.word	0x00000600


	//----- nvinfo : EIATTR_MAX_THREADS
	.align		4
.L_55:
        /*0044*/ 	.byte	0x04, 0x05
        /*0046*/ 	.short	(.L_57 - .L_56)
.L_56:
        /*0048*/ 	.word	0x00000010
        /*004c*/ 	.word	0x00000001
        /*0050*/ 	.word	0x00000001


	//----- nvinfo : EIATTR_CRS_STACK_SIZE
	.align		4
.L_57:
        /*0054*/ 	.byte	0x04, 0x1e
        /*0056*/ 	.short	(.L_59 - .L_58)
.L_58:
        /*0058*/ 	.word	0x00000000


	//----- nvinfo : EIATTR_CBANK_PARAM_SIZE
	.align		4
.L_59:
        /*005c*/ 	.byte	0x03, 0x19
        /*005e*/ 	.short	0x0010


	//----- nvinfo : EIATTR_PARAM_CBANK
	.align		4
        /*0060*/ 	.byte	0x04, 0x0a
        /*0062*/ 	.short	(.L_61 - .L_60)
	.align		4
.L_60:
        /*0064*/ 	.word	index@(.nv.constant0.default_function_kernel)
        /*0068*/ 	.short	0x0380
        /*006a*/ 	.short	0x0010


	//----- nvinfo : EIATTR_SW_WAR
	.align		4
.L_61:
        /*006c*/ 	.byte	0x04, 0x36
        /*006e*/ 	.short	(.L_63 - .L_62)
.L_62:
        /*0070*/ 	.word	0x00000008
.L_63:


//--------------------- .nv.callgraph             --------------------------
	.section	.nv.callgraph,"",@"SHT_CUDA_CALLGRAPH"
	.align	4
	.sectionentsize	8
	.align		4
        /*0000*/ 	.word	0x00000000
	.align		4
        /*0004*/ 	.word	0xffffffff
	.align		4
        /*0008*/ 	.word	0x00000000
	.align		4
        /*000c*/ 	.word	0xfffffffe
	.align		4
        /*0010*/ 	.word	0x00000000
	.align		4
        /*0014*/ 	.word	0xfffffffd
	.align		4
        /*0018*/ 	.word	0x00000000
	.align		4
        /*001c*/ 	.word	0xfffffffc


//--------------------- .text.default_function_kernel_2 --------------------------
	.section	.text.default_function_kernel_2,"ax",@progbits
	.align	128
        .global         default_function_kernel_2
        .type           default_function_kernel_2,@function
        .size           default_function_kernel_2,(.L_x_17 - default_function_kernel_2)
        .other          default_function_kernel_2,@"STO_CUDA_ENTRY STV_DEFAULT"
default_function_kernel_2:
.text.default_function_kernel_2:
[----:B------:R-:W-:Y:S01]  /*0000*/  LDC R1, c[0x0][0x37c] ;  /* 0x0000df00ff017b82 */ /* 0x000fe20000000800 */
[----:B------:R-:W0:Y:S07]  /*0010*/  S2R R0, SR_CTAID.X ;  /* 0x0000000000007919 */ /* 0x000e2e0000002500 */
[----:B------:R-:W1:Y:S01]  /*0020*/  LDC.64 R2, c[0x0][0x388] ;  /* 0x0000e200ff027b82 */ /* 0x000e620000000a00 */
[----:B------:R-:W2:Y:S01]  /*0030*/  LDCU.64 UR4, c[0x0][0x358] ;  /* 0x00006b00ff0477ac */ /* 0x000ea20008000a00 */
[----:B------:R-:W0:Y:S02]  /*0040*/  S2R R5, SR_TID.X ;  /* 0x0000000000057919 */ /* 0x000e240000002100 */
[----:B0-----:R-:W-:-:S04]  /*0050*/  IMAD R0, R0, 0x18, R5 ;  /* 0x0000001800007824 */ /* 0x001fc800078e0205 */
[----:B-1----:R-:W-:-:S06]  /*0060*/  IMAD.WIDE.U32 R2, R0, 0x4, R2 ;  /* 0x0000000400027825 */ /* 0x002fcc00078e0002 */
[----:B--2---:R-:W2:Y:S01]  /*0070*/  LDG.E.CONSTANT R2, desc[UR4][R2.64] ;  /* 0x0000000402027981 */ /* 0x004ea2000c1e9900 */
[----:B------:R-:W-:Y:S01]  /*0080*/  HFMA2 R8, -RZ, RZ, 1.625, 0 ;  /* 0x3e800000ff087431 */ /* 0x000fe200000001ff */
[----:B------:R-:W-:Y:S01]  /*0090*/  MOV R9, 0x3d39bf78 ;  /* 0x3d39bf7800097802 */ /* 0x000fe20000000f00 */
[C---:B--2---:R-:W-:Y:S01]  /*00a0*/  FFMA R4, R2.reuse, R2, 1 ;  /* 0x3f80000002047423 */ /* 0x044fe20000000002 */
[----:B------:R-:W-:-:S03]  /*00b0*/  FSETP.GT.AND P0, PT, |R2|, 8388608, PT ;  /* 0x4b0000000200780b */ /* 0x000fc60003f04200 */
[----:B------:R-:W0:Y:S02]  /*00c0*/  MUFU.RSQ R5, R4 ;  /* 0x0000000400057308 */ /* 0x000e240000001400 */
[----:B0-----:R-:W-:-:S06]  /*00d0*/  FFMA R5, R4, R5, 1 ;  /* 0x3f80000004057423 */ /* 0x001fcc0000000005 */
[----:B------:R-:W0:Y:S02]  /*00e0*/  MUFU.RCP R5, R5 ;  /* 0x0000000500057308 */ /* 0x000e240000001000 */
[----:B0-----:R-:W-:-:S04]  /*00f0*/  FMUL R7, |R2|, R5 ;  /* 0x0000000502077220 */ /* 0x001fc80000400200 */
[----:B------:R-:W-:-:S05]  /*0100*/  FFMA R7, |R2|, R7, |R2| ;  /* 0x0000000702077223 */ /* 0x000fca0000000602 */
[----:B------:R-:W-:-:S04]  /*0110*/  FSEL R7, |R2|, R7, P0 ;  /* 0x0000000702077208 */ /* 0x000fc80000000200 */
[C---:B------:R-:W-:Y:S01]  /*0120*/  ISETP.GE.U32.AND P1, PT, R7.reuse, 0x7f800000, PT ;  /* 0x7f8000000700780c */ /* 0x040fe20003f26070 */
[----:B------:R-:W-:-:S03]  /*0130*/  FADD.RZ R6, R7, 1 ;  /* 0x3f80000007067421 */ /* 0x000fc6000000c000 */
[----:B------:R-:W-:Y:S02]  /*0140*/  ISETP.GT.AND P2, PT, R7, -0x40800000, P1 ;  /* 0xbf8000000700780c */ /* 0x000fe40000f44270 */
[----:B------:R-:W-:-:S04]  /*0150*/  IADD3 R6, PT, PT, R6, -0x3f400000, RZ ;  /* 0xc0c0000006067810 */ /* 0x000fc80007ffe0ff */
[----:B------:R-:W-:-:S04]  /*0160*/  LOP3.LUT R6, R6, 0xff800000, RZ, 0xc0, !PT ;  /* 0xff80000006067812 */ /* 0x000fc800078ec0ff */
[----:B------:R-:W-:Y:S02]  /*0170*/  IADD3 R4, PT, PT, -R6, 0x40800000, RZ ;  /* 0x4080000006047810 */ /* 0x000fe40007ffe1ff */
[-C--:B------:R-:W-:Y:S02]  /*0180*/  IADD3 R3, PT, PT, R7, -R6.reuse, RZ ;  /* 0x8000000607037210 */ /* 0x080fe40007ffe0ff */
[----:B------:R-:W-:Y:S01]  /*0190*/  I2FP.F32.S32 R6, R6 ;  /* 0x0000000600067245 */ /* 0x000fe20000201400 */
[----:B------:R-:W-:-:S04]  /*01a0*/  FFMA R4, R4, R8, -1 ;  /* 0xbf80000004047423 */ /* 0x000fc80000000008 */
[----:B------:R-:W-:Y:S01]  /*01b0*/  FADD R3, R3, R4 ;  /* 0x0000000403037221 */ /* 0x000fe20000000000 */
[----:B------:R-:W-:-:S03]  /*01c0*/  FMUL R6, R6, 1.1920928955078125e-07 ;  /* 0x3400000006067820 */ /* 0x000fc60000400000 */
[----:B------:R-:W-:-:S04]  /*01d0*/  FFMA R4, R3, -R9, 0.10546888411045074463 ;  /* 0x3dd8001203047423 */ /* 0x000fc80000000809 */
[----:B------:R-:W-:-:S04]  /*01e0*/  FFMA R4, R3, R4, -0.13229703903198242188 ;  /* 0xbe0778e003047423 */ /* 0x000fc80000000004 */
[----:B------:R-:W-:-:S04]  /*01f0*/  FFMA R4, R3, R4, 0.14491446316242218018 ;  /* 0x3e14647503047423 */ /* 0x000fc80000000004 */
[----:B------:R-:W-:-:S04]  /*0200*/  FFMA R4, R3, R4, -0.16641564667224884033 ;  /* 0xbe2a68dd03047423 */ /* 0x000fc80000000004 */
[----:B------:R-:W-:-:S04]  /*0210*/  FFMA R4, R3, R4, 0.19988867640495300293 ;  /* 0x3e4caf9e03047423 */ /* 0x000fc80000000004 */
[----:B------:R-:W-:-:S04]  /*0220*/  FFMA R4, R3, R4, -0.25000196695327758789 ;  /* 0xbe80004203047423 */ /* 0x000fc80000000004 */
[----:B------:R-:W-:-:S04]  /*0230*/  FFMA R4, R3, R4, 0.33333510160446166992 ;  /* 0x3eaaaae603047423 */ /* 0x000fc80000000004 */
[----:B------:R-:W-:-:S04]  /*0240*/  FFMA R4, R3, R4, -0.5 ;  /* 0xbf00000003047423 */ /* 0x000fc80000000004 */
[----:B------:R-:W-:-:S04]  /*0250*/  FMUL R4, R3, R4 ;  /* 0x0000000403047220 */ /* 0x000fc80000400000 */
[----:B------:R-:W-:Y:S01]  /*0260*/  FFMA R3, R3, R4, R3 ;  /* 0x0000000403037223 */ /* 0x000fe20000000003 */
[----:B------:R-:W-:-:S03]  /*0270*/  @P1 MOV R4, 0x7f800000 ;  /* 0x7f80000000041802 */ /* 0x000fc60000000f00 */
[----:B------:R-:W-:Y:S02]  /*0280*/  FFMA R3, R6, 0.69314718246459960938, R3 ;  /* 0x3f31721806037823 */ /* 0x000fe40000000003 */
[C---:B------:R-:W-:Y:S01]  /*0290*/  @P2 FFMA R3, R7.reuse, R4, +INF ;  /* 0x7f80000007032423 */ /* 0x040fe20000000004 */
[----:B------:R-:W-:-:S04]  /*02a0*/  @P1 FSETP.NEU.AND P2, PT, R7, RZ, PT ;  /* 0x000000ff0700120b */ /* 0x000fc80003f4d000 */
[----:B------:R-:W-:-:S05]  /*02b0*/  @P1 FSEL R3, R3, -RZ, P2 ;  /* 0x800000ff03031208 */ /* 0x000fca0001000000 */
[----:B------:R-:W-:Y:S01]  /*02c0*/  @P0 FADD R3, R3, 0.69314718246459960938 ;  /* 0x3f31721803030421 */ /* 0x000fe20000000000 */
[----:B------:R-:W-:-:S04]  /*02d0*/  FSETP.NAN.AND P0, PT, |R2|, |R2|, PT ;  /* 0x400000020200720b */ /* 0x000fc80003f08200 */
[----:B------:R-:W-:-:S04]  /*02e0*/  LOP3.LUT R2, R3, 0x80000000, R2, 0xb8, !PT ;  /* 0x8000000003027812 */ /* 0x000fc800078eb802 */
[----:B------:R-:W-:-:S04]  /*02f0*/  FSEL R6, R2, R3, !P0 ;  /* 0x0000000302067208 */ /* 0x000fc80004000000 */
[C---:B------:R-:W-:Y:S01]  /*0300*/  FSETP.GT.AND P0, PT, |R6|.reuse, 8388608, PT ;  /* 0x4b0000000600780b */ /* 0x040fe20003f04200 */
[----:B------:R-:W-:-:S04]  /*0310*/  FFMA R2, R6, R6, 1 ;  /* 0x3f80000006027423 */ /* 0x000fc80000000006 */
        /* <DEDUP_REMOVED lines=14> */
[----:B------:R-:W-:Y:S01]  /*0400*/  FFMA R5, R5, R8, -1 ;  /* 0xbf80000005057423 */ /* 0x000fe20000000008 */
[----:B------:R-:W-:-:S03]  /*0410*/  @P1 MOV R8, 0x7f800000 ;  /* 0x7f80000000081802 */ /* 0x000fc60000000f00 */
        /* <DEDUP_REMOVED lines=11> */
[----:B------:R-:W-:-:S04]  /*04d0*/  FFMA R3, R2, R3, R2 ;  /* 0x0000000302037223 */ /* 0x000fc80000000002 */
[----:B------:R-:W-:Y:S01]  /*04e0*/  FFMA R4, R4, 0.69314718246459960938, R3 ;  /* 0x3f31721804047823 */ /* 0x000fe20000000003 */
[C---:B------:R-:W-:Y:S01]  /*04f0*/  @P2 FFMA R4, R7.reuse, R8, +INF ;  /* 0x7f80000007042423 */ /* 0x040fe20000000008 */
[----:B------:R-:W0:Y:S01]  /*0500*/  LDC.64 R2, c[0x0][0x380] ;  /* 0x0000e000ff027b82 */ /* 0x000e220000000a00 */
[----:B------:R-:W-:-:S04]  /*0510*/  @P1 FSETP.NEU.AND P2, PT, R7, RZ, PT ;  /* 0x000000ff0700120b */ /* 0x000fc80003f4d000 */
[----:B------:R-:W-:-:S04]  /*0520*/  @P1 FSEL R4, R4, -RZ, P2 ;  /* 0x800000ff04041208 */ /* 0x000fc80001000000 */
[----:B------:R-:W-:-:S05]  /*0530*/  MOV R5, R4 ;  /* 0x0000000400057202 */ /* 0x000fca0000000f00 */
[----:B------:R-:W-:Y:S01]  /*0540*/  @P0 FADD R5, R5, 0.69314718246459960938 ;  /* 0x3f31721805050421 */ /* 0x000fe20000000000 */
[----:B------:R-:W-:-:S04]  /*0550*/  FSETP.NAN.AND P0, PT, |R6|, |R6|, PT ;  /* 0x400000060600720b */ /* 0x000fc80003f08200 */
[----:B------:R-:W-:-:S04]  /*0560*/  LOP3.LUT R4, R5, 0x80000000, R6, 0xb8, !PT ;  /* 0x8000000005047812 */ /* 0x000fc800078eb806 */
[----:B------:R-:W-:Y:S01]  /*0570*/  FSEL R5, R4, R5, !P0 ;  /* 0x0000000504057208 */ /* 0x000fe20004000000 */
[----:B0-----:R-:W-:-:S05]  /*0580*/  IMAD.WIDE.U32 R2, R0, 0x4, R2 ;  /* 0x0000000400027825 */ /* 0x001fca00078e0002 */
[----:B------:R-:W-:Y:S01]  /*0590*/  STG.E desc[UR4][R2.64], R5 ;  /* 0x0000000502007986 */ /* 0x000fe2000c101904 */
[----:B------:R-:W-:Y:S05]  /*05a0*/  EXIT ;  /* 0x000000000000794d */ /* 0x000fea0003800000 */
.L_x_0:
[----:B------:R-:W-:-:S00]  /*05b0*/  BRA `(.L_x_0) ;  /* 0xfffffffc00fc7947 */ /* 0x000fc0000383ffff */
[----:B------:R-:W-:-:S00]  /*05c0*/  NOP ;  /* 0x0000000000007918 */ /* 0x000fc00000000000 */
        /* <DEDUP_REMOVED lines=11> */
.L_x_17:


//--------------------- .text.default_function_kernel_1 --------------------------
	.section	.text.default_function_kernel_1,"ax",@progbits
	.align	128
        .global         default_function_kernel_1
        .type           default_function_kernel_1,@function
        .size           default_function_kernel_1,(.L_x_18 - default_function_kernel_1)
        .other          default_function_kernel_1,@"STO_CUDA_ENTRY STV_DEFAULT"
default_function_kernel_1:
.text.default_function_kernel_1:
[----:B------:R-:W-:Y:S01]  /*0000*/  LDC R1, c[0x0][0x37c] ;  /* 0x0000df00ff017b82 */ /* 0x000fe20000000800 */
[----:B------:R-:W0:Y:S07]  /*0010*/  S2R R7, SR_TID.X ;  /* 0x0000000000077919 */ /* 0x000e2e0000002100 */
[----:B------:R-:W1:Y:S02]  /*0020*/  S2UR UR5, SR_CTAID.X ;  /* 0x00000000000579c3 */ /* 0x000e640000002500 */
[----:B-1----:R-:W-:Y:S01]  /*0030*/  USHF.L.U32 UR4, UR5, 0x2, URZ ;  /* 0x0000000205047899 */ /* 0x002fe200080006ff */
[----:B0-----:R-:W-:-:S05]  /*0040*/  SHF.R.U32.HI R0, RZ, 0x3, R7 ;  /* 0x00000003ff007819 */ /* 0x001fca0000011607 */
[----:B------:R-:W-:-:S04]  /*0050*/  LOP3.LUT R0, R0, UR4, RZ, 0xfc, !PT ;  /* 0x0000000400007c12 */ /* 0x000fc8000f8efcff */
[----:B------:R-:W-:-:S13]  /*0060*/  ISETP.GT.U32.AND P0, PT, R0, 0x8, PT ;  /* 0x000000080000780c */ /* 0x000fda0003f04070 */
[----:B------:R-:W-:Y:S05]  /*0070*/  @P0 EXIT ;  /* 0x000000000000094d */ /* 0x000fea0003800000 */
[----:B------:R-:W0:Y:S01]  /*0080*/  LDC.64 R2, c[0x0][0x388] ;  /* 0x0000e200ff027b82 */ /* 0x000e220000000a00 */
[----:B------:R-:W1:Y:S01]  /*0090*/  LDCU.64 UR6, c[0x0][0x358] ;  /* 0x00006b00ff0677ac */ /* 0x000e620008000a00 */
[----:B------:R-:W-:-:S06]  /*00a0*/  USHF.L.U32 UR4, UR5, 0x5, URZ ;  /* 0x0000000505047899 */ /* 0x000fcc00080006ff */
[----:B------:R-:W2:Y:S01]  /*00b0*/  LDC.64 R4, c[0x0][0x380] ;  /* 0x0000e000ff047b82 */ /* 0x000ea20000000a00 */
[----:B------:R-:W-:-:S05]  /*00c0*/  LOP3.LUT R7, R7, UR4, RZ, 0xfc, !PT ;  /* 0x0000000407077c12 */ /* 0x000fca000f8efcff */
[----:B0-----:R-:W-:-:S06]  /*00d0*/  IMAD.WIDE.U32 R2, R7, 0x4, R2 ;  /* 0x0000000407027825 */ /* 0x001fcc00078e0002 */
[----:B-1----:R-:W3:Y:S01]  /*00e0*/  LDG.E.CONSTANT R2, desc[UR6][R2.64] ;  /* 0x0000000602027981 */ /* 0x002ee2000c1e9900 */
[----:B--2---:R-:W-:Y:S01]  /*00f0*/  IMAD.WIDE.U32 R4, R7, 0x4, R4 ;  /* 0x0000000407047825 */ /* 0x004fe200078e0004 */
[----:B---3--:R-:W0:Y:S04]  /*0100*/  FRND.CEIL R9, R2 ;  /* 0x0000000200097307 */ /* 0x008e280000209000 */
[----:B0-----:R-:W-:Y:S01]  /*0110*/  STG.E desc[UR6][R4.64], R9 ;  /* 0x0000000904007986 */ /* 0x001fe2000c101906 */
[----:B------:R-:W-:Y:S05]  /*0120*/  EXIT ;  /* 0x000000000000794d */ /* 0x000fea0003800000 */
.L_x_1:
        /* <DEDUP_REMOVED lines=13> */
.L_x_18:


//--------------------- .text.default_function_kernel --------------------------
	.section	.text.default_function_kernel,"ax",@progbits
	.align	128
        .global         default_function_kernel
        .type           default_function_kernel,@function
        .size           default_function_kernel,(.L_x_16 - default_function_kernel)
        .other          default_function_kernel,@"STO_CUDA_ENTRY STV_DEFAULT"
default_function_kernel:
.text.default_function_kernel:
        /* <DEDUP_REMOVED lines=11> */
[----:B------:R-:W-:-:S05]  /*00b0*/  LOP3.LUT R2, R2, UR4, RZ, 0xfc, !PT ;  /* 0x0000000402027c12 */ /* 0x000fca000f8efcff */
[----:B0-----:R-:W-:-:S05]  /*00c0*/  IMAD.WIDE.U32 R4, R2, 0x4, R4 ;  /* 0x0000000402047825 */ /* 0x001fca00078e0004 */
[----:B-1----:R0:W2:Y:S01]  /*00d0*/  LDG.E.CONSTANT R0, desc[UR6][R4.64] ;  /* 0x0000000604007981 */ /* 0x0020a2000c1e9900 */
[----:B------:R-:W-:Y:S01]  /*00e0*/  IMAD.MOV.U32 R3, RZ, RZ, 0x3f000000 ;  /* 0x3f000000ff037424 */ /* 0x000fe200078e00ff */
[----:B------:R-:W-:Y:S01]  /*00f0*/  BSSY.RECONVERGENT B0, `(.L_x_2) ;  /* 0x0000024000007945 */ /* 0x000fe20003800200 */
[----:B0-----:R-:W-:Y:S02]  /*0100*/  IMAD.MOV.U32 R5, RZ, RZ, 0x3d4dd2f7 ;  /* 0x3d4dd2f7ff057424 */ /* 0x001fe400078e00ff */
[C---:B--2---:R-:W-:Y:S01]  /*0110*/  FFMA R3, |R0|.reuse, -R3, 0.5 ;  /* 0x3f00000000037423 */ /* 0x044fe20000000a03 */
[C---:B------:R-:W-:Y:S02]  /*0120*/  FSETP.NEU.AND P1, PT, |R0|.reuse, 1, PT ;  /* 0x3f8000000000780b */ /* 0x040fe40003f2d200 */
[----:B------:R-:W-:Y:S01]  /*0130*/  FSETP.GT.AND P0, PT, |R0|, 0.56000000238418579102, PT ;  /* 0x3f0f5c290000780b */ /* 0x000fe20003f04200 */
[----:B------:R-:W0:Y:S02]  /*0140*/  MUFU.RSQ R6, R3 ;  /* 0x0000000300067308 */ /* 0x000e240000001400 */
[----:B0-----:R-:W-:Y:S01]  /*0150*/  FMUL R7, R3, R6 ;  /* 0x0000000603077220 */ /* 0x001fe20000400000 */
[----:B------:R-:W-:-:S04]  /*0160*/  FMUL R6, R6, -0.5 ;  /* 0xbf00000006067820 */ /* 0x000fc80000400000 */
[----:B------:R-:W-:-:S04]  /*0170*/  FFMA R6, R7, R6, 0.5 ;  /* 0x3f00000007067423 */ /* 0x000fc80000000006 */
[----:B------:R-:W-:-:S05]  /*0180*/  FFMA R6, R7, R6, R7 ;  /* 0x0000000607067223 */ /* 0x000fca0000000007 */
[----:B------:R-:W-:-:S04]  /*0190*/  FSEL R7, R6, RZ, P1 ;  /* 0x000000ff06077208 */ /* 0x000fc80000800000 */
[----:B------:R-:W-:-:S05]  /*01a0*/  FSEL R7, R7, |R0|, P0 ;  /* 0x4000000007077208 */ /* 0x000fca0000000000 */
[----:B------:R-:W-:-:S04]  /*01b0*/  FMUL R4, R7, R7 ;  /* 0x0000000707047220 */ /* 0x000fc80000400000 */
[----:B------:R-:W-:-:S04]  /*01c0*/  FFMA R3, R4, R5, 0.018773360177874565125 ;  /* 0x3c99ca9704037423 */ /* 0x000fc80000000005 */
[----:B------:R-:W-:-:S04]  /*01d0*/  FFMA R3, R4, R3, 0.046769052743911743164 ;  /* 0x3d3f90e804037423 */ /* 0x000fc80000000003 */
[----:B------:R-:W-:-:S04]  /*01e0*/  FFMA R3, R4, R3, 0.074823014438152313232 ;  /* 0x3d993ccf04037423 */ /* 0x000fc80000000003 */
[----:B------:R-:W-:-:S04]  /*01f0*/  FFMA R3, R4, R3, 0.16667181253433227539 ;  /* 0x3e2aac0404037423 */ /* 0x000fc80000000003 */
[----:B------:R-:W-:-:S04]  /*0200*/  FMUL R4, R4, R3 ;  /* 0x0000000304047220 */ /* 0x000fc80000400000 */
[----:B------:R-:W-:Y:S01]  /*0210*/  FFMA R7, R7, R4, R7 ;  /* 0x0000000407077223 */ /* 0x000fe20000000007 */
[----:B------:R-:W-:-:S03]  /*0220*/  IMAD.MOV.U32 R4, RZ, RZ, 0x3fd774eb ;  /* 0x3fd774ebff047424 */ /* 0x000fc600078e00ff */
[----:B------:R-:W-:-:S04]  /*0230*/  FMUL R3, R7, -2 ;  /* 0xc000000007037820 */ /* 0x000fc80000400000 */
[----:B------:R-:W-:-:S05]  /*0240*/  @P0 FFMA R7, R4, 0.93318945169448852539, R3 ;  /* 0x3f6ee58104070823 */ /* 0x000fca0000000003 */
[C---:B------:R-:W-:Y:S02]  /*0250*/  FSETP.NAN.AND P0, PT, R7.reuse, R7, PT ;  /* 0x000000070700720b */ /* 0x040fe40003f08000 */
[----:B------:R-:W-:-:S04]  /*0260*/  LOP3.LUT R4, R7, 0x80000000, R0, 0xb8, !PT ;  /* 0x8000000007047812 */ /* 0x000fc800078eb800 */
[----:B------:R-:W-:-:S04]  /*0270*/  FSEL R3, R4, R7, !P0 ;  /* 0x0000000704037208 */ /* 0x000fc80004000000 */
[----:B------:R-:W0:Y:S08]  /*0280*/  MUFU.RCP R4, R3 ;  /* 0x0000000300047308 */ /* 0x000e300000001000 */
[----:B------:R-:W1:Y:S01]  /*0290*/  FCHK P0, R0, R3 ;  /* 0x0000000300007302 */ /* 0x000e620000000000 */
[----:B0-----:R-:W-:-:S04]  /*02a0*/  FFMA R5, -R3, R4, 1 ;  /* 0x3f80000003057423 */ /* 0x001fc80000000104 */
[----:B------:R-:W-:-:S04]  /*02b0*/  FFMA R5, R4, R5, R4 ;  /* 0x0000000504057223 */ /* 0x000fc80000000004 */
[----:B------:R-:W-:-:S04]  /*02c0*/  FFMA R4, R0, R5, RZ ;  /* 0x0000000500047223 */ /* 0x000fc800000000ff */
[----:B------:R-:W-:-:S04]  /*02d0*/  FFMA R6, -R3, R4, R0 ;  /* 0x0000000403067223 */ /* 0x000fc80000000100 */
[----:B------:R-:W-:Y:S01]  /*02e0*/  FFMA R6, R5, R6, R4 ;  /* 0x0000000605067223 */ /* 0x000fe20000000004 */
[----:B-1----:R-:W-:Y:S06]  /*02f0*/  @!P0 BRA `(.L_x_3) ;  /* 0x00000000000c8947 */ /* 0x002fec0003800000 */
[----:B------:R-:W-:-:S07]  /*0300*/  MOV R11, 0x320 ;  /* 0x00000320000b7802 */ /* 0x000fce0000000f00 */
[----:B------:R-:W-:Y:S05]  /*0310*/  CALL.REL.NOINC `($__internal_0_$__cuda_sm3x_div_rn_noftz_f32_slowpath) ;  /* 0x0000000000bc7944 */ /* 0x000fea0003c00000 */
[----:B------:R-:W-:-:S07]  /*0320*/  MOV R6, R3 ;  /* 0x0000000300067202 */ /* 0x000fce0000000f00 */
.L_x_3:
[----:B------:R-:W-:Y:S05]  /*0330*/  BSYNC.RECONVERGENT B0 ;  /* 0x0000000000007941 */ /* 0x000fea0003800200 */
.L_x_2:
[C---:B------:R-:W-:Y:S01]  /*0340*/  FFMA R0, R6.reuse, R6, 1 ;  /* 0x3f80000006007423 */ /* 0x040fe20000000006 */
[----:B------:R-:W-:Y:S01]  /*0350*/  FSETP.GT.AND P0, PT, |R6|, 8388608, PT ;  /* 0x4b0000000600780b */ /* 0x000fe20003f04200 */
[----:B------:R-:W-:Y:S02]  /*0360*/  IMAD.MOV.U32 R8, RZ, RZ, 0x3e800000 ;  /* 0x3e800000ff087424 */ /* 0x000fe400078e00ff */
[----:B------:R-:W0:Y:S02]  /*0370*/  MUFU.RSQ R3, R0 ;  /* 0x0000000000037308 */ /* 0x000e240000001400 */
[----:B0-----:R-:W-:-:S06]  /*0380*/  FFMA R3, R0, R3, 1 ;  /* 0x3f80000000037423 */ /* 0x001fcc0000000003 */
[----:B------:R-:W0:Y:S02]  /*0390*/  MUFU.RCP R3, R3 ;  /* 0x0000000300037308 */ /* 0x000e240000001000 */
[----:B0-----:R-:W-:Y:S01]  /*03a0*/  FMUL R5, R3, |R6| ;  /* 0x4000000603057220 */ /* 0x001fe20000400000 */
[----:B------:R-:W-:-:S03]  /*03b0*/  HFMA2 R3, -RZ, RZ, 1.3056640625, -1.8671875 ;  /* 0x3d39bf78ff037431 */ /* 0x000fc600000001ff */
[----:B------:R-:W-:-:S05]  /*03c0*/  FFMA R5, R5, |R6|, |R6| ;  /* 0x4000000605057223 */ /* 0x000fca0000000406 */
[----:B------:R-:W-:-:S04]  /*03d0*/  FSEL R7, |R6|, R5, P0 ;  /* 0x0000000506077208 */ /* 0x000fc80000000200 */
[C---:B------:R-:W-:Y:S01]  /*03e0*/  ISETP.GE.U32.AND P1, PT, R7.reuse, 0x7f800000, PT ;  /* 0x7f8000000700780c */ /* 0x040fe20003f26070 */
[----:B------:R-:W-:-:S03]  /*03f0*/  FADD.RZ R4, R7, 1 ;  /* 0x3f80000007047421 */ /* 0x000fc6000000c000 */
[----:B------:R-:W-:Y:S01]  /*0400*/  ISETP.GT.AND P2, PT, R7, -0x40800000, P1 ;  /* 0xbf8000000700780c */ /* 0x000fe20000f44270 */
[----:B------:R-:W-:-:S05]  /*0410*/  VIADD R4, R4, 0xc0c00000 ;  /* 0xc0c0000004047836 */ /* 0x000fca0000000000 */
[----:B------:R-:W-:-:S04]  /*0420*/  LOP3.LUT R4, R4, 0xff800000, RZ, 0xc0, !PT ;  /* 0xff80000004047812 */ /* 0x000fc800078ec0ff */
[----:B------:R-:W-:Y:S01]  /*0430*/  IADD3 R5, PT, PT, -R4, 0x40800000, RZ ;  /* 0x4080000004057810 */ /* 0x000fe20007ffe1ff */
[----:B------:R-:W-:Y:S01]  /*0440*/  IMAD.IADD R0, R7, 0x1, -R4 ;  /* 0x0000000107007824 */ /* 0x000fe200078e0a04 */
[----:B------:R-:W-:-:S03]  /*0450*/  I2FP.F32.S32 R4, R4 ;  /* 0x0000000400047245 */ /* 0x000fc60000201400 */
[----:B------:R-:W-:Y:S02]  /*0460*/  FFMA R5, R5, R8, -1 ;  /* 0xbf80000005057423 */ /* 0x000fe40000000008 */
[----:B------:R-:W-:Y:S02]  /*0470*/  FMUL R4, R4, 1.1920928955078125e-07 ;  /* 0x3400000004047820 */ /* 0x000fe40000400000 */
[----:B------:R-:W-:-:S04]  /*0480*/  FADD R0, R0, R5 ;  /* 0x0000000500007221 */ /* 0x000fc80000000000 */
        /* <DEDUP_REMOVED lines=10> */
[----:B------:R-:W-:-:S03]  /*0530*/  @P1 IMAD.MOV.U32 R0, RZ, RZ, 0x7f800000 ;  /* 0x7f800000ff001424 */ /* 0x000fc600078e00ff */
[----:B------:R-:W-:Y:S01]  /*0540*/  FFMA R3, R4, 0.69314718246459960938, R3 ;  /* 0x3f31721804037823 */ /* 0x000fe20000000003 */
[C---:B------:R-:W-:Y:S01]  /*0550*/  @P2 FFMA R3, R7.reuse, R0, +INF ;  /* 0x7f80000007032423 */ /* 0x040fe20000000000 */
[----:B------:R-:W0:Y:S01]  /*0560*/  LDC.64 R4, c[0x0][0x380] ;  /* 0x0000e000ff047b82 */ /* 0x000e220000000a00 */
[----:B------:R-:W-:-:S04]  /*0570*/  @P1 FSETP.NEU.AND P2, PT, R7, RZ, PT ;  /* 0x000000ff0700120b */ /* 0x000fc80003f4d000 */
[----:B------:R-:W-:-:S05]  /*0580*/  @P1 FSEL R3, R3, -RZ, P2 ;  /* 0x800000ff03031208 */ /* 0x000fca0001000000 */
[----:B------:R-:W-:-:S04]  /*0590*/  IMAD.MOV.U32 R7, RZ, RZ, R3 ;  /* 0x000000ffff077224 */ /* 0x000fc800078e0003 */
[----:B------:R-:W-:Y:S01]  /*05a0*/  @P0 FADD R7, R7, 0.69314718246459960938 ;  /* 0x3f31721807070421 */ /* 0x000fe20000000000 */
[----:B------:R-:W-:-:S04]  /*05b0*/  FSETP.NAN.AND P0, PT, |R6|, |R6|, PT ;  /* 0x400000060600720b */ /* 0x000fc80003f08200 */
[----:B------:R-:W-:Y:S01]  /*05c0*/  LOP3.LUT R6, R7, 0x80000000, R6, 0xb8, !PT ;  /* 0x8000000007067812 */ /* 0x000fe200078eb806 */
[----:B0-----:R-:W-:-:S03]  /*05d0*/  IMAD.WIDE.U32 R2, R2, 0x4, R4 ;  /* 0x0000000402027825 */ /* 0x001fc600078e0004 */
[----:B------:R-:W-:-:S05]  /*05e0*/  FSEL R5, R6, R7, !P0 ;  /* 0x0000000706057208 */ /* 0x000fca0004000000 */
[----:B------:R-:W-:Y:S01]  /*05f0*/  STG.E desc[UR6][R2.64], R5 ;  /* 0x0000000502007986 */ /* 0x000fe2000c101906 */
[----:B------:R-:W-:Y:S05]  /*0600*/  EXIT ;  /* 0x000000000000794d */ /* 0x000fea0003800000 */
        .weak           $__internal_0_$__cuda_sm3x_div_rn_noftz_f32_slowpath
        .type           $__internal_0_$__cuda_sm3x_div_rn_noftz_f32_slowpath,@function
        .size           $__internal_0_$__cuda_sm3x_div_rn_noftz_f32_slowpath,(.L_x_16 - $__internal_0_$__cuda_sm3x_div_rn_noftz_f32_slowpath)
$__internal_0_$__cuda_sm3x_div_rn_noftz_f32_slowpath:
[--C-:B------:R-:W-:Y:S01]  /*0610*/  SHF.R.U32.HI R5, RZ, 0x17, R3.reuse ;  /* 0x00000017ff057819 */ /* 0x100fe20000011603 */
[----:B------:R-:W-:Y:S01]  /*0620*/  BSSY.RECONVERGENT B1, `(.L_x_4) ;  /* 0x0000064000017945 */ /* 0x000fe20003800200 */
[--C-:B------:R-:W-:Y:S01]  /*0630*/  SHF.R.U32.HI R4, RZ, 0x17, R0.reuse ;  /* 0x00000017ff047819 */ /* 0x100fe20000011600 */
[----:B------:R-:W-:Y:S01]  /*0640*/  IMAD.MOV.U32 R6, RZ, RZ, R0 ;  /* 0x000000ffff067224 */ /* 0x000fe200078e0000 */
[----:B------:R-:W-:Y:S01]  /*0650*/  LOP3.LUT R5, R5, 0xff, RZ, 0xc0, !PT ;  /* 0x000000ff05057812 */ /* 0x000fe200078ec0ff */
[----:B------:R-:W-:Y:S01]  /*0660*/  IMAD.MOV.U32 R7, RZ, RZ, R3 ;  /* 0x000000ffff077224 */ /* 0x000fe200078e0003 */
[----:B------:R-:W-:-:S03]  /*0670*/  LOP3.LUT R4, R4, 0xff, RZ, 0xc0, !PT ;  /* 0x000000ff04047812 */ /* 0x000fc600078ec0ff */
[----:B------:R-:W-:Y:S01]  /*0680*/  VIADD R10, R5, 0xffffffff ;  /* 0xffffffff050a7836 */ /* 0x000fe20000000000 */
[----:B------:R-:W-:-:S04]  /*0690*/  IADD3 R9, PT, PT, R4, -0x1, RZ ;  /* 0xffffffff04097810 */ /* 0x000fc80007ffe0ff */
[----:B------:R-:W-:-:S04]  /*06a0*/  ISETP.GT.U32.AND P0, PT, R10, 0xfd, PT ;  /* 0x000000fd0a00780c */ /* 0x000fc80003f04070 */
[----:B------:R-:W-:-:S13]  /*06b0*/  ISETP.GT.U32.OR P0, PT, R9, 0xfd, P0 ;  /* 0x000000fd0900780c */ /* 0x000fda0000704470 */
[----:B------:R-:W-:Y:S01]  /*06c0*/  @!P0 IMAD.MOV.U32 R8, RZ, RZ, RZ ;  /* 0x000000ffff088224 */ /* 0x000fe200078e00ff */
[----:B------:R-:W-:Y:S06]  /*06d0*/  @!P0 BRA `(.L_x_5) ;  /* 0x00000000005c8947 */ /* 0x000fec0003800000 */
[----:B------:R-:W-:Y:S02]  /*06e0*/  FSETP.GTU.FTZ.AND P0, PT, |R0|, +INF , PT ;  /* 0x7f8000000000780b */ /* 0x000fe40003f1c200 */
[----:B------:R-:W-:-:S04]  /*06f0*/  FSETP.GTU.FTZ.AND P1, PT, |R3|, +INF , PT ;  /* 0x7f8000000300780b */ /* 0x000fc80003f3c200 */
[----:B------:R-:W-:-:S13]  /*0700*/  PLOP3.LUT P0, PT, P0, P1, PT, 0xf8, 0x8f ;  /* 0x00000000008f781c */ /* 0x000fda0000703f70 */
[----:B------:R-:W-:Y:S05]  /*0710*/  @P0 BRA `(.L_x_6) ;  /* 0x00000004004c0947 */ /* 0x000fea0003800000 */
[----:B------:R-:W-:-:S13]  /*0720*/  LOP3.LUT P0, RZ, R7, 0x7fffffff, R6, 0xc8, !PT ;  /* 0x7fffffff07ff7812 */ /* 0x000fda000780c806 */
[----:B------:R-:W-:Y:S05]  /*0730*/  @!P0 BRA `(.L_x_7) ;  /* 0x00000004003c8947 */ /* 0x000fea0003800000 */
[C---:B------:R-:W-:Y:S02]  /*0740*/  FSETP.NEU.FTZ.AND P2, PT, |R0|.reuse, +INF , PT ;  /* 0x7f8000000000780b */ /* 0x040fe40003f5d200 */
[----:B------:R-:W-:Y:S02]  /*0750*/  FSETP.NEU.FTZ.AND P1, PT, |R3|, +INF , PT ;  /* 0x7f8000000300780b */ /* 0x000fe40003f3d200 */
[----:B------:R-:W-:-:S11]  /*0760*/  FSETP.NEU.FTZ.AND P0, PT, |R0|, +INF , PT ;  /* 0x7f8000000000780b */ /* 0x000fd60003f1d200 */
[----:B------:R-:W-:Y:S05]  /*0770*/  @!P1 BRA !P2, `(.L_x_7) ;  /* 0x00000004002c9947 */ /* 0x000fea0005000000 */
[----:B------:R-:W-:-:S04]  /*0780*/  LOP3.LUT P2, RZ, R6, 0x7fffffff, RZ, 0xc0, !PT ;  /* 0x7fffffff06ff7812 */ /* 0x000fc8000784c0ff */
[----:B------:R-:W-:-:S13]  /*0790*/  PLOP3.LUT P1, PT, P1, P2, PT, 0x2f, 0xf2 ;  /* 0x0000000000f2781c */ /* 0x000fda0000f24577 */
[----:B------:R-:W-:Y:S05]  /*07a0*/  @P1 BRA `(.L_x_8) ;  /* 0x0000000400181947 */ /* 0x000fea0003800000 */
[----:B------:R-:W-:-:S04]  /*07b0*/  LOP3.LUT P1, RZ, R7, 0x7fffffff, RZ, 0xc0, !PT ;  /* 0x7fffffff07ff7812 */ /* 0x000fc8000782c0ff */
[----:B------:R-:W-:-:S13]  /*07c0*/  PLOP3.LUT P0, PT, P0, P1, PT, 0x2f, 0xf2 ;  /* 0x0000000000f2781c */ /* 0x000fda0000702577 */
[----:B------:R-:W-:Y:S05]  /*07d0*/  @P0 BRA `(.L_x_9) ;  /* 0x0000000400000947 */ /* 0x000fea0003800000 */
[----:B------:R-:W-:Y:S02]  /*07e0*/  ISETP.GE.AND P0, PT, R9, RZ, PT ;  /* 0x000000ff0900720c */ /* 0x000fe40003f06270 */
[----:B------:R-:W-:-:S11]  /*07f0*/  ISETP.GE.AND P1, PT, R10, RZ, PT ;  /* 0x000000ff0a00720c */ /* 0x000fd60003f26270 */
[----:B------:R-:W-:Y:S01]  /*0800*/  @P0 MOV R8, RZ ;  /* 0x000000ff00080202 */ /* 0x000fe20000000f00 */
[----:B------:R-:W-:Y:S02]  /*0810*/  @!P0 IMAD.MOV.U32 R8, RZ, RZ, -0x40 ;  /* 0xffffffc0ff088424 */ /* 0x000fe400078e00ff */
[----:B------:R-:W-:Y:S01]  /*0820*/  @!P0 FFMA R6, R0, 1.84467440737095516160e+19, RZ ;  /* 0x5f80000000068823 */ /* 0x000fe200000000ff */
[----:B------:R-:W-:Y:S01]  /*0830*/  @!P1 FFMA R7, R3, 1.84467440737095516160e+19, RZ ;  /* 0x5f80000003079823 */ /* 0x000fe200000000ff */
[----:B------:R-:W-:-:S07]  /*0840*/  @!P1 VIADD R8, R8, 0x40 ;  /* 0x0000004008089836 */ /* 0x000fce0000000000 */
.L_x_5:
[----:B------:R-:W-:Y:S01]  /*0850*/  LEA R0, R5, 0xc0800000, 0x17 ;  /* 0xc080000005007811 */ /* 0x000fe200078eb8ff */
[----:B------:R-:W-:Y:S01]  /*0860*/  VIADD R4, R4, 0xffffff81 ;  /* 0xffffff8104047836 */ /* 0x000fe20000000000 */
[----:B------:R-:W-:Y:S02]  /*0870*/  BSSY.RECONVERGENT B2, `(.L_x_10) ;  /* 0x0000035000027945 */ /* 0x000fe40003800200 */
[----:B------:R-:W-:Y:S01]  /*0880*/  IADD3 R7, PT, PT, -R0, R7, RZ ;  /* 0x0000000700077210 */ /* 0x000fe20007ffe1ff */
[C---:B------:R-:W-:Y:S01]  /*0890*/  IMAD R0, R4.reuse, -0x800000, R6 ;  /* 0xff80000004007824 */ /* 0x040fe200078e0206 */
[----:B------:R-:W-:Y:S02]  /*08a0*/  IADD3 R5, PT, PT, R4, 0x7f, -R5 ;  /* 0x0000007f04057810 */ /* 0x000fe40007ffe805 */
[----:B------:R-:W0:Y:S01]  /*08b0*/  MUFU.RCP R3, R7 ;  /* 0x0000000700037308 */ /* 0x000e220000001000 */
[----:B------:R-:W-:Y:S02]  /*08c0*/  FADD.FTZ R9, -R7, -RZ ;  /* 0x800000ff07097221 */ /* 0x000fe40000010100 */
[----:B------:R-:W-:-:S02]  /*08d0*/  IMAD.IADD R5, R5, 0x1, R8 ;  /* 0x0000000105057824 */ /* 0x000fc400078e0208 */
[----:B0-----:R-:W-:-:S04]  /*08e0*/  FFMA R10, R3, R9, 1 ;  /* 0x3f800000030a7423 */ /* 0x001fc80000000009 */
[----:B------:R-:W-:-:S04]  /*08f0*/  FFMA R10, R3, R10, R3 ;  /* 0x0000000a030a7223 */ /* 0x000fc80000000003 */
[----:B------:R-:W-:-:S04]  /*0900*/  FFMA R3, R0, R10, RZ ;  /* 0x0000000a00037223 */ /* 0x000fc800000000ff */
[----:B------:R-:W-:-:S04]  /*0910*/  FFMA R6, R9, R3, R0 ;  /* 0x0000000309067223 */ /* 0x000fc80000000000 */
[----:B------:R-:W-:-:S04]  /*0920*/  FFMA R13, R10, R6, R3 ;  /* 0x000000060a0d7223 */ /* 0x000fc80000000003 */
[----:B------:R-:W-:-:S04]  /*0930*/  FFMA R6, R9, R13, R0 ;  /* 0x0000000d09067223 */ /* 0x000fc80000000000 */
[----:B------:R-:W-:-:S05]  /*0940*/  FFMA R3, R10, R6, R13 ;  /* 0x000000060a037223 */ /* 0x000fca000000000d */
[----:B------:R-:W-:-:S04]  /*0950*/  SHF.R.U32.HI R0, RZ, 0x17, R3 ;  /* 0x00000017ff007819 */ /* 0x000fc80000011603 */
[----:B------:R-:W-:-:S04]  /*0960*/  LOP3.LUT R0, R0, 0xff, RZ, 0xc0, !PT ;  /* 0x000000ff00007812 */ /* 0x000fc800078ec0ff */
[----:B------:R-:W-:-:S05]  /*0970*/  IADD3 R8, PT, PT, R0, R5, RZ ;  /* 0x0000000500087210 */ /* 0x000fca0007ffe0ff */
[----:B------:R-:W-:-:S05]  /*0980*/  VIADD R0, R8, 0xffffffff ;  /* 0xffffffff08007836 */ /* 0x000fca0000000000 */
[----:B------:R-:W-:-:S13]  /*0990*/  ISETP.GE.U32.AND P0, PT, R0, 0xfe, PT ;  /* 0x000000fe0000780c */ /* 0x000fda0003f06070 */
[----:B------:R-:W-:Y:S05]  /*09a0*/  @!P0 BRA `(.L_x_11) ;  /* 0x0000000000808947 */ /* 0x000fea0003800000 */
[----:B------:R-:W-:-:S13]  /*09b0*/  ISETP.GT.AND P0, PT, R8, 0xfe, PT ;  /* 0x000000fe0800780c */ /* 0x000fda0003f04270 */
[----:B------:R-:W-:Y:S05]  /*09c0*/  @P0 BRA `(.L_x_12) ;  /* 0x00000000006c0947 */ /* 0x000fea0003800000 */
[----:B------:R-:W-:-:S13]  /*09d0*/  ISETP.GE.AND P0, PT, R8, 0x1, PT ;  /* 0x000000010800780c */ /* 0x000fda0003f06270 */
[----:B------:R-:W-:Y:S05]  /*09e0*/  @P0 BRA `(.L_x_13) ;  /* 0x0000000000740947 */ /* 0x000fea0003800000 */
[----:B------:R-:W-:Y:S02]  /*09f0*/  ISETP.GE.AND P0, PT, R8, -0x18, PT ;  /* 0xffffffe80800780c */ /* 0x000fe40003f06270 */
[----:B------:R-:W-:-:S11]  /*0a00*/  LOP3.LUT R3, R3, 0x80000000, RZ, 0xc0, !PT ;  /* 0x8000000003037812 */ /* 0x000fd600078ec0ff */
[----:B------:R-:W-:Y:S05]  /*0a10*/  @!P0 BRA `(.L_x_13) ;  /* 0x0000000000688947 */ /* 0x000fea0003800000 */
[-CC-:B------:R-:W-:Y:S01]  /*0a20*/  FFMA.RZ R0, R10, R6.reuse, R13.reuse ;  /* 0x000000060a007223 */ /* 0x180fe2000000c00d */
[----:B------:R-:W-:Y:S02]  /*0a30*/  VIADD R7, R8, 0x20 ;  /* 0x0000002008077836 */ /* 0x000fe40000000000 */
[-CC-:B------:R-:W-:Y:S01]  /*0a40*/  FFMA.RM R5, R10, R6.reuse, R13.reuse ;  /* 0x000000060a057223 */ /* 0x180fe2000000400d */
[----:B------:R-:W-:Y:S02]  /*0a50*/  ISETP.NE.AND P2, PT, R8, RZ, PT ;  /* 0x000000ff0800720c */ /* 0x000fe40003f45270 */
[----:B------:R-:W-:Y:S01]  /*0a60*/  LOP3.LUT R4, R0, 0x7fffff, RZ, 0xc0, !PT ;  /* 0x007fffff00047812 */ /* 0x000fe200078ec0ff */
[----:B------:R-:W-:Y:S01]  /*0a70*/  FFMA.RP R0, R10, R6, R13 ;  /* 0x000000060a007223 */ /* 0x000fe2000000800d */
[----:B------:R-:W-:Y:S02]  /*0a80*/  ISETP.NE.AND P1, PT, R8, RZ, PT ;  /* 0x000000ff0800720c */ /* 0x000fe40003f25270 */
[----:B------:R-:W-:-:S02]  /*0a90*/  LOP3.LUT R4, R4, 0x800000, RZ, 0xfc, !PT ;  /* 0x0080000004047812 */ /* 0x000fc400078efcff */
[----:B------:R-:W-:Y:S02]  /*0aa0*/  IADD3 R6, PT, PT, -R8, RZ, RZ ;  /* 0x000000ff08067210 */ /* 0x000fe40007ffe1ff */
[----:B------:R-:W-:Y:S02]  /*0ab0*/  SHF.L.U32 R7, R4, R7, RZ ;  /* 0x0000000704077219 */ /* 0x000fe400000006ff */
[----:B------:R-:W-:Y:S02]  /*0ac0*/  FSETP.NEU.FTZ.AND P0, PT, R0, R5, PT ;  /* 0x000000050000720b */ /* 0x000fe40003f1d000 */
[----:B------:R-:W-:Y:S02]  /*0ad0*/  SEL R5, R6, RZ, P2 ;  /* 0x000000ff06057207 */ /* 0x000fe40001000000 */
[----:B------:R-:W-:Y:S02]  /*0ae0*/  ISETP.NE.AND P1, PT, R7, RZ, P1 ;  /* 0x000000ff0700720c */ /* 0x000fe40000f25270 */
[----:B------:R-:W-:-:S02]  /*0af0*/  SHF.R.U32.HI R5, RZ, R5, R4 ;  /* 0x00000005ff057219 */ /* 0x000fc40000011604 */
[----:B------:R-:W-:Y:S02]  /*0b00*/  PLOP3.LUT P0, PT, P0, P1, PT, 0xf8, 0x8f ;  /* 0x00000000008f781c */ /* 0x000fe40000703f70 */
[----:B------:R-:W-:Y:S02]  /*0b10*/  SHF.R.U32.HI R7, RZ, 0x1, R5 ;  /* 0x00000001ff077819 */ /* 0x000fe40000011605 */
[----:B------:R-:W-:-:S04]  /*0b20*/  SEL R0, RZ, 0x1, !P0 ;  /* 0x00000001ff007807 */ /* 0x000fc80004000000 */
[----:B------:R-:W-:-:S04]  /*0b30*/  LOP3.LUT R0, R0, 0x1, R7, 0xf8, !PT ;  /* 0x0000000100007812 */ /* 0x000fc800078ef807 */
[----:B------:R-:W-:-:S05]  /*0b40*/  LOP3.LUT R0, R0, R5, RZ, 0xc0, !PT ;  /* 0x0000000500007212 */ /* 0x000fca00078ec0ff */
[----:B------:R-:W-:-:S05]  /*0b50*/  IMAD.IADD R0, R7, 0x1, R0 ;  /* 0x0000000107007824 */ /* 0x000fca00078e0200 */
[----:B------:R-:W-:Y:S01]  /*0b60*/  LOP3.LUT R3, R0, R3, RZ, 0xfc, !PT ;  /* 0x0000000300037212 */ /* 0x000fe200078efcff */
[----:B------:R-:W-:Y:S06]  /*0b70*/  BRA `(.L_x_13) ;  /* 0x0000000000107947 */ /* 0x000fec0003800000 */
.L_x_12:
[----:B------:R-:W-:-:S04]  /*0b80*/  LOP3.LUT R3, R3, 0x80000000, RZ, 0xc0, !PT ;  /* 0x8000000003037812 */ /* 0x000fc800078ec0ff */
[----:B------:R-:W-:Y:S01]  /*0b90*/  LOP3.LUT R3, R3, 0x7f800000, RZ, 0xfc, !PT ;  /* 0x7f80000003037812 */ /* 0x000fe200078efcff */
[----:B------:R-:W-:Y:S06]  /*0ba0*/  BRA `(.L_x_13) ;  /* 0x0000000000047947 */ /* 0x000fec0003800000 */
.L_x_11:
[----:B------:R-:W-:-:S07]  /*0bb0*/  IMAD R3, R5, 0x800000, R3 ;  /* 0x0080000005037824 */ /* 0x000fce00078e0203 */
.L_x_13:
[----:B------:R-:W-:Y:S05]  /*0bc0*/  BSYNC.RECONVERGENT B2 ;  /* 0x0000000000027941 */ /* 0x000fea0003800200 */
.L_x_10:
[----:B------:R-:W-:Y:S05]  /*0bd0*/  BRA `(.L_x_14) ;  /* 0x0000000000207947 */ /* 0x000fea0003800000 */
.L_x_9:
[----:B------:R-:W-:-:S04]  /*0be0*/  LOP3.LUT R3, R7, 0x80000000, R6, 0x48, !PT ;  /* 0x8000000007037812 */ /* 0x000fc800078e4806 */
[----:B------:R-:W-:Y:S01]  /*0bf0*/  LOP3.LUT R3, R3, 0x7f800000, RZ, 0xfc, !PT ;  /* 0x7f80000003037812 */ /* 0x000fe200078efcff */
[----:B------:R-:W-:Y:S06]  /*0c00*/  BRA `(.L_x_14) ;  /* 0x0000000000147947 */ /* 0x000fec0003800000 */
.L_x_8:
[----:B------:R-:W-:Y:S01]  /*0c10*/  LOP3.LUT R3, R7, 0x80000000, R6, 0x48, !PT ;  /* 0x8000000007037812 */ /* 0x000fe200078e4806 */
[----:B------:R-:W-:Y:S06]  /*0c20*/  BRA `(.L_x_14) ;  /* 0x00000000000c7947 */ /* 0x000fec0003800000 */
.L_x_7:
[----:B------:R-:W0:Y:S01]  /*0c30*/  MUFU.RSQ R3, -QNAN ;  /* 0xffc0000000037908 */ /* 0x000e220000001400 */
[----:B------:R-:W-:Y:S05]  /*0c40*/  BRA `(.L_x_14) ;  /* 0x0000000000047947 */ /* 0x000fea0003800000 */
.L_x_6:
[----:B------:R-:W-:-:S07]  /*0c50*/  FADD.FTZ R3, R0, R3 ;  /* 0x0000000300037221 */ /* 0x000fce0000010000 */
.L_x_14:
[----:B------:R-:W-:Y:S05]  /*0c60*/  BSYNC.RECONVERGENT B1 ;  /* 0x0000000000017941 */ /* 0x000fea0003800200 */
.L_x_4:
[----:B------:R-:W-:Y:S01]  /*0c70*/  MOV R4, R11 ;  /* 0x0000000b00047202 */ /* 0x000fe20000000f00 */
[----:B------:R-:W-:-:S04]  /*0c80*/  IMAD.MOV.U32 R5, RZ, RZ, 0x0 ;  /* 0x00000000ff057424 */ /* 0x000fc800078e00ff */
[----:B0-----:R-:W-:Y:S05]  /*0c90*/  RET.REL.NODEC R4 `(default_function_kernel) ;  /* 0xfffffff004d87950 */ /* 0x001fea0003c3ffff */
.L_x_15:
        /* <DEDUP_REMOVED lines=14> */
.L_x_16:


//--------------------- .nv.shared.reserved.0     --------------------------
	.section	.nv.shared.reserved.0,"aw",@nobits
	.weak		__nv_reservedSMEM_offset_0_alias
	.size		__nv_reservedSMEM_offset_0_alias, 0, 64
	.other		__nv_reservedSMEM_offset_0_alias,@"STO_CUDA_RESERVED_SHARED STV_DEFAULT"
__nv_reservedSMEM_offset_0_alias:
	.zero		0
	.zero		64


//--------------------- .nv.constant0.default_function_kernel_2 --------------------------
	.section	.nv.constant0.default_function_kernel_2,"a",@progbits
	.sectionflags	@""
	.align	4
.nv.constant0.default_function_kernel_2:
	.zero		912


//--------------------- .nv.constant0.default_function_kernel_1 --------------------------
	.section	.nv.constant0.default_function_kernel_1,"a",@progbits
	.sectionflags	@""
	.align	4
.nv.constant0.default_function_kernel_1:
	.zero		912


//--------------------- .nv.constant0.default_function_kernel --------------------------
	.section	.nv.constant0.default_function_kernel,"a",@progbits
	.sectionflags	@""
	.align	4
.nv.constant0.default_function_kernel:
	.zero		912


//--------------------- SYMBOLS --------------------------

	.type		.nv.reservedSmem.offset0,@object
	.size		.nv.reservedSmem.offset0,0x4
